//
// Generated by NVIDIA NVVM Compiler
//
// Compiler Build ID: CL-36424714
// Cuda compilation tools, release 13.0, V13.0.88
// Based on NVVM 20.0.0
//

.version 9.0
.target sm_100
.address_size 64

	// .globl	_Z18count_equal_kernelPKiPiii

.visible .entry _Z18count_equal_kernelPKiPiii(
	.param .u64 .ptr .align 1 _Z18count_equal_kernelPKiPiii_param_0,
	.param .u64 .ptr .align 1 _Z18count_equal_kernelPKiPiii_param_1,
	.param .u32 _Z18count_equal_kernelPKiPiii_param_2,
	.param .u32 _Z18count_equal_kernelPKiPiii_param_3
)
{
	.reg .pred 	%p<12>;
	.reg .b32 	%r<66>;
	.reg .b64 	%rd<13>;

	ld.param.u64 	%rd3, [_Z18count_equal_kernelPKiPiii_param_0];
	ld.param.u64 	%rd2, [_Z18count_equal_kernelPKiPiii_param_1];
	ld.param.u32 	%r24, [_Z18count_equal_kernelPKiPiii_param_2];
	ld.param.u32 	%r25, [_Z18count_equal_kernelPKiPiii_param_3];
	cvta.to.global.u64 	%rd1, %rd3;
	mov.u32 	%r27, %ntid.x;
	mov.u32 	%r28, %ctaid.x;
	mov.u32 	%r29, %tid.x;
	mad.lo.s32 	%r61, %r27, %r28, %r29;
	mov.u32 	%r30, %nctaid.x;
	mul.lo.s32 	%r2, %r30, %r27;
	setp.ge.s32 	%p1, %r61, %r24;
	mov.b32 	%r65, 0;
	@%p1 bra 	$L__BB0_7;
	add.s32 	%r33, %r61, %r2;
	max.s32 	%r34, %r24, %r33;
	setp.lt.s32 	%p2, %r33, %r24;
	selp.u32 	%r35, 1, 0, %p2;
	add.s32 	%r36, %r33, %r35;
	sub.s32 	%r37, %r34, %r36;
	div.u32 	%r38, %r37, %r2;
	add.s32 	%r39, %r38, %r35;
	add.s32 	%r3, %r39, 1;
	and.b32  	%r4, %r3, 3;
	setp.lt.u32 	%p3, %r39, 3;
	mov.b32 	%r65, 0;
	@%p3 bra 	$L__BB0_4;
	and.b32  	%r41, %r3, -4;
	shl.b32 	%r5, %r2, 2;
	neg.s32 	%r56, %r41;
	mov.b32 	%r65, 0;
	mul.wide.s32 	%rd6, %r2, 4;
$L__BB0_3:
	.pragma "nounroll";
	mul.wide.s32 	%rd4, %r61, 4;
	add.s64 	%rd5, %rd1, %rd4;
	ld.global.u32 	%r42, [%rd5];
	setp.eq.s32 	%p4, %r42, %r25;
	selp.u32 	%r43, 1, 0, %p4;
	add.s32 	%r44, %r65, %r43;
	add.s64 	%rd7, %rd5, %rd6;
	ld.global.u32 	%r45, [%rd7];
	setp.eq.s32 	%p5, %r45, %r25;
	selp.u32 	%r46, 1, 0, %p5;
	add.s32 	%r47, %r44, %r46;
	add.s64 	%rd8, %rd7, %rd6;
	ld.global.u32 	%r48, [%rd8];
	setp.eq.s32 	%p6, %r48, %r25;
	selp.u32 	%r49, 1, 0, %p6;
	add.s32 	%r50, %r47, %r49;
	add.s64 	%rd9, %rd8, %rd6;
	ld.global.u32 	%r51, [%rd9];
	setp.eq.s32 	%p7, %r51, %r25;
	selp.u32 	%r52, 1, 0, %p7;
	add.s32 	%r65, %r50, %r52;
	add.s32 	%r61, %r61, %r5;
	add.s32 	%r56, %r56, 4;
	setp.ne.s32 	%p8, %r56, 0;
	@%p8 bra 	$L__BB0_3;
$L__BB0_4:
	setp.eq.s32 	%p9, %r4, 0;
	@%p9 bra 	$L__BB0_7;
	neg.s32 	%r62, %r4;
$L__BB0_6:
	.pragma "nounroll";
	mul.wide.s32 	%rd10, %r61, 4;
	add.s64 	%rd11, %rd1, %rd10;
	ld.global.u32 	%r53, [%rd11];
	setp.eq.s32 	%p10, %r53, %r25;
	selp.u32 	%r54, 1, 0, %p10;
	add.s32 	%r65, %r65, %r54;
	add.s32 	%r61, %r61, %r2;
	add.s32 	%r62, %r62, 1;
	setp.ne.s32 	%p11, %r62, 0;
	@%p11 bra 	$L__BB0_6;
$L__BB0_7:
	cvta.to.global.u64 	%rd12, %rd2;
	atom.global.add.u32 	%r55, [%rd12], %r65;
	ret;

}


// ===== COMPILED SASS (sm_100) =====

	.target	sm_100

	.elftype	@"ET_EXEC"


//--------------------- .note.nv.tkinfo           --------------------------
	.section	.note.nv.tkinfo,"",@"SHT_NOTE"
	.sectionflags	@"SHF_NOTE_NV_TKINFO"
	.tkinfo
        /*0018*/ 	.word	0x00000002
        /*0030*/ 	.string	""
        /*0030*/ 	.string	"ptxas"
        /*0030*/ 	.string	"Cuda compilation tools, release 13.0, V13.0.88"
        /*0030*/ 	.string	"Build cuda_13.0.r13.0/compiler.36424714_0"
        /*0030*/ 	.string	"-arch sm_100 -m 64 "



//--------------------- .note.nv.cuinfo           --------------------------
	.section	.note.nv.cuinfo,"",@"SHT_NOTE"
	.sectionflags	@"SHF_NOTE_NV_CUINFO"
        /*0018*/ 	.short	0x0002
        /*001a*/ 	.short	0x0064
        /*001c*/ 	.short	0x0082
	.zero		2


//--------------------- .nv.info                  --------------------------
	.section	.nv.info,"",@"SHT_CUDA_INFO"
	.align	4


	//----- nvinfo : EIATTR_REGCOUNT
	.align		4
        /*0000*/ 	.byte	0x04, 0x2f
        /*0002*/ 	.short	(.L_1 - .L_0)
	.align		4
.L_0:
        /*0004*/ 	.word	index@(_Z18count_equal_kernelPKiPiii)
        /*0008*/ 	.word	0x00000015


	//----- nvinfo : EIATTR_FRAME_SIZE
	.align		4
.L_1:
        /*000c*/ 	.byte	0x04, 0x11
        /*000e*/ 	.short	(.L_3 - .L_2)
	.align		4
.L_2:
        /*0010*/ 	.word	index@(_Z18count_equal_kernelPKiPiii)
        /*0014*/ 	.word	0x00000000


	//----- nvinfo : EIATTR_MIN_STACK_SIZE
	.align		4
.L_3:
        /*0018*/ 	.byte	0x04, 0x12
        /*001a*/ 	.short	(.L_5 - .L_4)
	.align		4
.L_4:
        /*001c*/ 	.word	index@(_Z18count_equal_kernelPKiPiii)
        /*0020*/ 	.word	0x00000000
.L_5:


//--------------------- .nv.compat                --------------------------
	.section	.nv.compat,"",@"SHT_CUDA_COMPAT_INFO"
	.align	4
        /*0000*/ 	.byte	0x02, 0x09, 0x00, 0x00, 0x02, 0x02, 0x01, 0x00, 0x02, 0x05, 0x05, 0x00, 0x03, 0x07, 0x01, 0x01
        /*0010*/ 	.byte	0x02, 0x03, 0x00, 0x00, 0x02, 0x06, 0x01, 0x00, 0x04, 0x0b, 0x08, 0x00, 0x09, 0x00, 0x00, 0x00
        /*0020*/ 	.byte	0x00, 0x00, 0x00, 0x00


//--------------------- .nv.info._Z18count_equal_kernelPKiPiii --------------------------
	.section	.nv.info._Z18count_equal_kernelPKiPiii,"",@"SHT_CUDA_INFO"
	.sectionflags	@""
	.align	4


	//----- nvinfo : EIATTR_CUDA_API_VERSION
	.align		4
        /*0000*/ 	.byte	0x04, 0x37
        /*0002*/ 	.short	(.L_7 - .L_6)
.L_6:
        /*0004*/ 	.word	0x00000082


	//----- nvinfo : EIATTR_KPARAM_INFO
	.align		4
.L_7:
        /*0008*/ 	.byte	0x04, 0x17
        /*000a*/ 	.short	(.L_9 - .L_8)
.L_8:
        /*000c*/ 	.word	0x00000000
        /*0010*/ 	.short	0x0003
        /*0012*/ 	.short	0x0014
        /*0014*/ 	.byte	0x00, 0xf0, 0x11, 0x00


	//----- nvinfo : EIATTR_KPARAM_INFO
	.align		4
.L_9:
        /*0018*/ 	.byte	0x04, 0x17
        /*001a*/ 	.short	(.L_11 - .L_10)
.L_10:
        /*001c*/ 	.word	0x00000000
        /*0020*/ 	.short	0x0002
        /*0022*/ 	.short	0x0010
        /*0024*/ 	.byte	0x00, 0xf0, 0x11, 0x00


	//----- nvinfo : EIATTR_KPARAM_INFO
	.align		4
.L_11:
        /*0028*/ 	.byte	0x04, 0x17
        /*002a*/ 	.short	(.L_13 - .L_12)
.L_12:
        /*002c*/ 	.word	0x00000000
        /*0030*/ 	.short	0x0001
        /*0032*/ 	.short	0x0008
        /*0034*/ 	.byte	0x00, 0xf5, 0x21, 0x00


	//----- nvinfo : EIATTR_KPARAM_INFO
	.align		4
.L_13:
        /*0038*/ 	.byte	0x04, 0x17
        /*003a*/ 	.short	(.L_15 - .L_14)
.L_14:
        /*003c*/ 	.word	0x00000000
        /*0040*/ 	.short	0x0000
        /*0042*/ 	.short	0x0000
        /*0044*/ 	.byte	0x00, 0xf5, 0x21, 0x00


	//----- nvinfo : EIATTR_SPARSE_MMA_MASK
	.align		4
.L_15:
        /*0048*/ 	.byte	0x03, 0x50
        /*004a*/ 	.short	0x0000


	//----- nvinfo : EIATTR_MAXREG_COUNT
	.align		4
        /*004c*/ 	.byte	0x03, 0x1b
        /*004e*/ 	.short	0x00ff


	//----- nvinfo : EIATTR_MERCURY_ISA_VERSION
	.align		4
        /*0050*/ 	.byte	0x03, 0x5f
        /*0052*/ 	.short	0x0101


	//----- nvinfo : EIATTR_INT_WARP_WIDE_INSTR_OFFSETS
	.align		4
        /*0054*/ 	.byte	0x04, 0x31
        /*0056*/ 	.short	(.L_17 - .L_16)


	//   ....[0]....
.L_16:
        /*0058*/ 	.word	0x000005a0


	//   ....[1]....
        /*005c*/ 	.word	0x000005c0


	//----- nvinfo : EIATTR_VRC_CTA_INIT_COUNT
	.align		4
.L_17:
        /*0060*/ 	.byte	0x02, 0x4a
	.zero		1
	.zero		1


	//----- nvinfo : EIATTR_EXIT_INSTR_OFFSETS
	.align		4
        /*0064*/ 	.byte	0x04, 0x1c
        /*0066*/ 	.short	(.L_19 - .L_18)


	//   ....[0]....
.L_18:
        /*0068*/ 	.word	0x00000610


	//----- nvinfo : EIATTR_CRS_STACK_SIZE
	.align		4
.L_19:
        /*006c*/ 	.byte	0x04, 0x1e
        /*006e*/ 	.short	(.L_21 - .L_20)
.L_20:
        /*0070*/ 	.word	0x00000000


	//----- nvinfo : EIATTR_CBANK_PARAM_SIZE
	.align		4
.L_21:
        /*0074*/ 	.byte	0x03, 0x19
        /*0076*/ 	.short	0x0018


	//----- nvinfo : EIATTR_PARAM_CBANK
	.align		4
        /*0078*/ 	.byte	0x04, 0x0a
        /*007a*/ 	.short	(.L_23 - .L_22)
	.align		4
.L_22:
        /*007c*/ 	.word	index@(.nv.constant0._Z18count_equal_kernelPKiPiii)
        /*0080*/ 	.short	0x0380
        /*0082*/ 	.short	0x0018


	//----- nvinfo : EIATTR_SW_WAR
	.align		4
.L_23:
        /*0084*/ 	.byte	0x04, 0x36
        /*0086*/ 	.short	(.L_25 - .L_24)
.L_24:
        /*0088*/ 	.word	0x00000008
.L_25:


//--------------------- .nv.callgraph             --------------------------
	.section	.nv.callgraph,"",@"SHT_CUDA_CALLGRAPH"
	.align	4
	.sectionentsize	8
	.align		4
        /*0000*/ 	.word	0x00000000
	.align		4
        /*0004*/ 	.word	0xffffffff
	.align		4
        /*0008*/ 	.word	0x00000000
	.align		4
        /*000c*/ 	.word	0xfffffffe
	.align		4
        /*0010*/ 	.word	0x00000000
	.align		4
        /*0014*/ 	.word	0xfffffffd
	.align		4
        /*0018*/ 	.word	0x00000000
	.align		4
        /*001c*/ 	.word	0xfffffffc


//--------------------- .text._Z18count_equal_kernelPKiPiii --------------------------
	.section	.text._Z18count_equal_kernelPKiPiii,"ax",@progbits
	.align	128
        .global         _Z18count_equal_kernelPKiPiii
        .type           _Z18count_equal_kernelPKiPiii,@function
        .size           _Z18count_equal_kernelPKiPiii,(.L_x_7 - _Z18count_equal_kernelPKiPiii)
        .other          _Z18count_equal_kernelPKiPiii,@"STO_CUDA_ENTRY STV_DEFAULT"
_Z18count_equal_kernelPKiPiii:
.text._Z18count_equal_kernelPKiPiii:
[----:B------:R-:W-:Y:S01]  /*0000*/  LDC R1, c[0x0][0x37c] ;  /* 0x0000df00ff017b82 */ /* 0x000fe20000000800 */
[----:B------:R-:W0:Y:S01]  /*0010*/  S2R R3, SR_CTAID.X ;  /* 0x0000000000037919 */ /* 0x000e220000002500 */
[----:B------:R-:W0:Y:S06]  /*0020*/  LDCU UR4, c[0x0][0x360] ;  /* 0x00006c00ff0477ac */ /* 0x000e2c0008000800 */
[----:B------:R-:W1:Y:S01]  /*0030*/  LDC R4, c[0x0][0x370] ;  /* 0x0000dc00ff047b82 */ /* 0x000e620000000800 */
[----:B------:R-:W-:Y:S01]  /*0040*/  BSSY.RECONVERGENT B0, `(.L_x_0) ;  /* 0x0000054000007945 */ /* 0x000fe20003800200 */
[----:B------:R-:W0:Y:S01]  /*0050*/  S2R R0, SR_TID.X ;  /* 0x0000000000007919 */ /* 0x000e220000002100 */
[----:B------:R-:W2:Y:S01]  /*0060*/  LDCU UR5, c[0x0][0x390] ;  /* 0x00007200ff0577ac */ /* 0x000ea20008000800 */
[----:B------:R-:W-:Y:S01]  /*0070*/  IMAD.MOV.U32 R2, RZ, RZ, RZ ;  /* 0x000000ffff027224 */ /* 0x000fe200078e00ff */
[----:B------:R-:W3:Y:S01]  /*0080*/  LDCU.64 UR6, c[0x0][0x358] ;  /* 0x00006b00ff0677ac */ /* 0x000ee20008000a00 */
[----:B------:R-:W4:Y:S01]  /*0090*/  LDCU UR8, c[0x0][0x394] ;  /* 0x00007280ff0877ac */ /* 0x000f220008000800 */
[----:B------:R-:W0:Y:S02]  /*00a0*/  LDCU UR9, c[0x0][0x394] ;  /* 0x00007280ff0977ac */ /* 0x000e240008000800 */
[----:B0-----:R-:W-:-:S02]  /*00b0*/  IMAD R3, R3, UR4, R0 ;  /* 0x0000000403037c24 */ /* 0x001fc4000f8e0200 */
[----:B-1----:R-:W-:-:S03]  /*00c0*/  IMAD R0, R4, UR4, RZ ;  /* 0x0000000404007c24 */ /* 0x002fc6000f8e02ff */
[----:B--2---:R-:W-:-:S13]  /*00d0*/  ISETP.GE.AND P0, PT, R3, UR5, PT ;  /* 0x0000000503007c0c */ /* 0x004fda000bf06270 */
[----:B---34-:R-:W-:Y:S05]  /*00e0*/  @P0 BRA `(.L_x_1) ;  /* 0x0000000400240947 */ /* 0x018fea0003800000 */
[----:B------:R-:W0:Y:S01]  /*00f0*/  I2F.U32.RP R8, R0 ;  /* 0x0000000000087306 */ /* 0x000e220000209000 */
[C---:B------:R-:W-:Y:S01]  /*0100*/  IMAD.IADD R2, R0.reuse, 0x1, R3 ;  /* 0x0000000100027824 */ /* 0x040fe200078e0203 */
[----:B------:R-:W-:Y:S01]  /*0110*/  IADD3 R9, PT, PT, RZ, -R0, RZ ;  /* 0x80000000ff097210 */ /* 0x000fe20007ffe0ff */
[----:B------:R-:W-:Y:S01]  /*0120*/  BSSY.RECONVERGENT B1, `(.L_x_2) ;  /* 0x0000038000017945 */ /* 0x000fe20003800200 */
[----:B------:R-:W-:Y:S02]  /*0130*/  ISETP.NE.U32.AND P2, PT, R0, RZ, PT ;  /* 0x000000ff0000720c */ /* 0x000fe40003f45070 */
[C---:B------:R-:W-:Y:S02]  /*0140*/  ISETP.GE.AND P0, PT, R2.reuse, UR5, PT ;  /* 0x0000000502007c0c */ /* 0x040fe4000bf06270 */
[----:B------:R-:W-:Y:S02]  /*0150*/  VIMNMX R7, PT, PT, R2, UR5, !PT ;  /* 0x0000000502077c48 */ /* 0x000fe4000ffe0100 */
[----:B------:R-:W-:-:S04]  /*0160*/  SEL R6, RZ, 0x1, P0 ;  /* 0x00000001ff067807 */ /* 0x000fc80000000000 */
[----:B------:R-:W-:Y:S01]  /*0170*/  IADD3 R7, PT, PT, R7, -R2, -R6 ;  /* 0x8000000207077210 */ /* 0x000fe20007ffe806 */
[----:B0-----:R-:W0:Y:S02]  /*0180*/  MUFU.RCP R8, R8 ;  /* 0x0000000800087308 */ /* 0x001e240000001000 */
[----:B0-----:R-:W-:-:S06]  /*0190*/  VIADD R4, R8, 0xffffffe ;  /* 0x0ffffffe08047836 */ /* 0x001fcc0000000000 */
[----:B------:R0:W1:Y:S02]  /*01a0*/  F2I.FTZ.U32.TRUNC.NTZ R5, R4 ;  /* 0x0000000400057305 */ /* 0x000064000021f000 */
[----:B0-----:R-:W-:Y:S02]  /*01b0*/  IMAD.MOV.U32 R4, RZ, RZ, RZ ;  /* 0x000000ffff047224 */ /* 0x001fe400078e00ff */
[----:B-1----:R-:W-:-:S04]  /*01c0*/  IMAD R9, R9, R5, RZ ;  /* 0x0000000509097224 */ /* 0x002fc800078e02ff */
[----:B------:R-:W-:-:S06]  /*01d0*/  IMAD.HI.U32 R8, R5, R9, R4 ;  /* 0x0000000905087227 */ /* 0x000fcc00078e0004 */
[----:B------:R-:W-:-:S05]  /*01e0*/  IMAD.HI.U32 R5, R8, R7, RZ ;  /* 0x0000000708057227 */ /* 0x000fca00078e00ff */
[----:B------:R-:W-:-:S05]  /*01f0*/  IADD3 R2, PT, PT, -R5, RZ, RZ ;  /* 0x000000ff05027210 */ /* 0x000fca0007ffe1ff */
[----:B------:R-:W-:Y:S02]  /*0200*/  IMAD R7, R0, R2, R7 ;  /* 0x0000000200077224 */ /* 0x000fe400078e0207 */
[----:B------:R-:W-:-:S03]  /*0210*/  HFMA2 R2, -RZ, RZ, 0, 0 ;  /* 0x00000000ff027431 */ /* 0x000fc600000001ff */
[----:B------:R-:W-:-:S13]  /*0220*/  ISETP.GE.U32.AND P0, PT, R7, R0, PT ;  /* 0x000000000700720c */ /* 0x000fda0003f06070 */
[----:B------:R-:W-:Y:S02]  /*0230*/  @P0 IMAD.IADD R7, R7, 0x1, -R0 ;  /* 0x0000000107070824 */ /* 0x000fe400078e0a00 */
[----:B------:R-:W-:-:S03]  /*0240*/  @P0 VIADD R5, R5, 0x1 ;  /* 0x0000000105050836 */ /* 0x000fc60000000000 */
[----:B------:R-:W-:-:S13]  /*0250*/  ISETP.GE.U32.AND P1, PT, R7, R0, PT ;  /* 0x000000000700720c */ /* 0x000fda0003f26070 */
[----:B------:R-:W-:Y:S02]  /*0260*/  @P1 IADD3 R5, PT, PT, R5, 0x1, RZ ;  /* 0x0000000105051810 */ /* 0x000fe40007ffe0ff */
[----:B------:R-:W-:-:S05]  /*0270*/  @!P2 LOP3.LUT R5, RZ, R0, RZ, 0x33, !PT ;  /* 0x00000000ff05a212 */ /* 0x000fca00078e33ff */
[----:B------:R-:W-:-:S04]  /*0280*/  IMAD.IADD R5, R6, 0x1, R5 ;  /* 0x0000000106057824 */ /* 0x000fc800078e0205 */
[C---:B------:R-:W-:Y:S01]  /*0290*/  VIADD R6, R5.reuse, 0x1 ;  /* 0x0000000105067836 */ /* 0x040fe20000000000 */
[----:B------:R-:W-:-:S04]  /*02a0*/  ISETP.GE.U32.AND P1, PT, R5, 0x3, PT ;  /* 0x000000030500780c */ /* 0x000fc80003f26070 */
[----:B------:R-:W-:-:S04]  /*02b0*/  LOP3.LUT R17, R6, 0x3, RZ, 0xc0, !PT ;  /* 0x0000000306117812 */ /* 0x000fc800078ec0ff */
[----:B------:R-:W-:-:S05]  /*02c0*/  ISETP.NE.AND P0, PT, R17, RZ, PT ;  /* 0x000000ff1100720c */ /* 0x000fca0003f05270 */
[----:B------:R-:W-:Y:S08]  /*02d0*/  @!P1 BRA `(.L_x_3) ;  /* 0x0000000000709947 */ /* 0x000ff00003800000 */
[----:B------:R-:W0:Y:S01]  /*02e0*/  LDC.64 R4, c[0x0][0x380] ;  /* 0x0000e000ff047b82 */ /* 0x000e220000000a00 */
[----:B------:R-:W-:Y:S01]  /*02f0*/  LOP3.LUT R6, R6, 0xfffffffc, RZ, 0xc0, !PT ;  /* 0xfffffffc06067812 */ /* 0x000fe200078ec0ff */
[----:B------:R-:W-:-:S04]  /*0300*/  IMAD.MOV.U32 R2, RZ, RZ, RZ ;  /* 0x000000ffff027224 */ /* 0x000fc800078e00ff */
[----:B------:R-:W-:-:S07]  /*0310*/  IMAD.MOV R14, RZ, RZ, -R6 ;  /* 0x000000ffff0e7224 */ /* 0x000fce00078e0a06 */
.L_x_4:
[----:B0-----:R-:W-:-:S05]  /*0320*/  IMAD.WIDE R6, R3, 0x4, R4 ;  /* 0x0000000403067825 */ /* 0x001fca00078e0204 */
[----:B------:R-:W2:Y:S01]  /*0330*/  LDG.E R18, desc[UR6][R6.64] ;  /* 0x0000000606127981 */ /* 0x000ea2000c1e1900 */
[----:B------:R-:W-:-:S05]  /*0340*/  IMAD.WIDE R8, R0, 0x4, R6 ;  /* 0x0000000400087825 */ /* 0x000fca00078e0206 */
[----:B------:R-:W3:Y:S01]  /*0350*/  LDG.E R15, desc[UR6][R8.64] ;  /* 0x00000006080f7981 */ /* 0x000ee2000c1e1900 */
[----:B------:R-:W-:-:S05]  /*0360*/  IMAD.WIDE R10, R0, 0x4, R8 ;  /* 0x00000004000a7825 */ /* 0x000fca00078e0208 */
[----:B------:R-:W4:Y:S01]  /*0370*/  LDG.E R16, desc[UR6][R10.64] ;  /* 0x000000060a107981 */ /* 0x000f22000c1e1900 */
[----:B------:R-:W-:-:S06]  /*0380*/  IMAD.WIDE R12, R0, 0x4, R10 ;  /* 0x00000004000c7825 */ /* 0x000fcc00078e020a */
[----:B------:R-:W5:Y:S01]  /*0390*/  LDG.E R12, desc[UR6][R12.64] ;  /* 0x000000060c0c7981 */ /* 0x000f62000c1e1900 */
[----:B------:R-:W-:Y:S01]  /*03a0*/  VIADD R14, R14, 0x4 ;  /* 0x000000040e0e7836 */ /* 0x000fe20000000000 */
[----:B------:R-:W-:Y:S02]  /*03b0*/  LEA R3, R0, R3, 0x2 ;  /* 0x0000000300037211 */ /* 0x000fe400078e10ff */
[----:B--2---:R-:W-:Y:S02]  /*03c0*/  ISETP.NE.AND P1, PT, R18, UR8, PT ;  /* 0x0000000812007c0c */ /* 0x004fe4000bf25270 */
[----:B---3--:R-:W-:Y:S02]  /*03d0*/  ISETP.NE.AND P2, PT, R15, UR8, PT ;  /* 0x000000080f007c0c */ /* 0x008fe4000bf45270 */
[----:B------:R-:W-:-:S09]  /*03e0*/  IADD3 R15, PT, PT, R2, 0x1, RZ ;  /* 0x00000001020f7810 */ /* 0x000fd20007ffe0ff */
[----:B------:R-:W-:Y:S01]  /*03f0*/  @P1 IMAD.MOV R15, RZ, RZ, R2 ;  /* 0x000000ffff0f1224 */ /* 0x000fe200078e0202 */
[----:B----4-:R-:W-:-:S03]  /*0400*/  ISETP.NE.AND P1, PT, R16, UR8, PT ;  /* 0x0000000810007c0c */ /* 0x010fc6000bf25270 */
[C---:B------:R-:W-:Y:S01]  /*0410*/  VIADD R2, R15.reuse, 0x1 ;  /* 0x000000010f027836 */ /* 0x040fe20000000000 */
[----:B------:R-:W-:Y:S02]  /*0420*/  @P2 IADD3 R2, PT, PT, R15, RZ, RZ ;  /* 0x000000ff0f022210 */ /* 0x000fe40007ffe0ff */
[----:B-----5:R-:W-:-:S03]  /*0430*/  ISETP.NE.AND P2, PT, R12, UR8, PT ;  /* 0x000000080c007c0c */ /* 0x020fc6000bf45270 */
[----:B------:R-:W-:-:S04]  /*0440*/  VIADD R6, R2, 0x1 ;  /* 0x0000000102067836 */ /* 0x000fc80000000000 */
[----:B------:R-:W-:Y:S02]  /*0450*/  @P1 IADD3 R6, PT, PT, R2, RZ, RZ ;  /* 0x000000ff02061210 */ /* 0x000fe40007ffe0ff */
[----:B------:R-:W-:-:S03]  /*0460*/  ISETP.NE.AND P1, PT, R14, RZ, PT ;  /* 0x000000ff0e00720c */ /* 0x000fc60003f25270 */
[----:B------:R-:W-:Y:S02]  /*0470*/  VIADD R2, R6, 0x1 ;  /* 0x0000000106027836 */ /* 0x000fe40000000000 */
[----:B------:R-:W-:-:S08]  /*0480*/  @P2 IMAD.MOV R2, RZ, RZ, R6 ;  /* 0x000000ffff022224 */ /* 0x000fd000078e0206 */
[----:B------:R-:W-:Y:S05]  /*0490*/  @P1 BRA `(.L_x_4) ;  /* 0xfffffffc00a01947 */ /* 0x000fea000383ffff */
.L_x_3:
[----:B------:R-:W-:Y:S05]  /*04a0*/  BSYNC.RECONVERGENT B1 ;  /* 0x0000000000017941 */ /* 0x000fea0003800200 */
.L_x_2:
[----:B------:R-:W-:Y:S05]  /*04b0*/  @!P0 BRA `(.L_x_1) ;  /* 0x0000000000308947 */ /* 0x000fea0003800000 */
[----:B------:R-:W0:Y:S01]  /*04c0*/  LDC.64 R4, c[0x0][0x380] ;  /* 0x0000e000ff047b82 */ /* 0x000e220000000a00 */
[----:B------:R-:W-:-:S07]  /*04d0*/  IADD3 R8, PT, PT, -R17, RZ, RZ ;  /* 0x000000ff11087210 */ /* 0x000fce0007ffe1ff */
.L_x_5:
[----:B0-----:R-:W-:-:S06]  /*04e0*/  IMAD.WIDE R6, R3, 0x4, R4 ;  /* 0x0000000403067825 */ /* 0x001fcc00078e0204 */
[----:B------:R-:W2:Y:S01]  /*04f0*/  LDG.E R6, desc[UR6][R6.64] ;  /* 0x0000000606067981 */ /* 0x000ea2000c1e1900 */
[----:B------:R-:W-:Y:S01]  /*0500*/  VIADD R8, R8, 0x1 ;  /* 0x0000000108087836 */ /* 0x000fe20000000000 */
[----:B------:R-:W-:Y:S02]  /*0510*/  IADD3 R9, PT, PT, R2, 0x1, RZ ;  /* 0x0000000102097810 */ /* 0x000fe40007ffe0ff */
[----:B------:R-:W-:Y:S02]  /*0520*/  IADD3 R3, PT, PT, R0, R3, RZ ;  /* 0x0000000300037210 */ /* 0x000fe40007ffe0ff */
[----:B------:R-:W-:Y:S02]  /*0530*/  ISETP.NE.AND P1, PT, R8, RZ, PT ;  /* 0x000000ff0800720c */ /* 0x000fe40003f25270 */
[----:B--2---:R-:W-:-:S13]  /*0540*/  ISETP.NE.AND P0, PT, R6, UR9, PT ;  /* 0x0000000906007c0c */ /* 0x004fda000bf05270 */
[----:B------:R-:W-:-:S04]  /*0550*/  @P0 IMAD.MOV R9, RZ, RZ, R2 ;  /* 0x000000ffff090224 */ /* 0x000fc800078e0202 */
[----:B------:R-:W-:Y:S01]  /*0560*/  IMAD.MOV.U32 R2, RZ, RZ, R9 ;  /* 0x000000ffff027224 */ /* 0x000fe200078e0009 */
[----:B------:R-:W-:Y:S06]  /*0570*/  @P1 BRA `(.L_x_5) ;  /* 0xfffffffc00d81947 */ /* 0x000fec000383ffff */
.L_x_1:
[----:B------:R-:W-:Y:S05]  /*0580*/  BSYNC.RECONVERGENT B0 ;  /* 0x0000000000007941 */ /* 0x000fea0003800200 */
.L_x_0:
[----:B------:R-:W0:Y:S01]  /*0590*/  S2R R0, SR_LANEID ;  /* 0x0000000000007919 */ /* 0x000e220000000000 */
[----:B------:R-:W1:Y:S08]  /*05a0*/  REDUX.SUM UR10, R2 ;  /* 0x00000000020a73c4 */ /* 0x000e70000000c000 */
[----:B------:R-:W2:Y:S01]  /*05b0*/  LDC.64 R4, c[0x0][0x388] ;  /* 0x0000e200ff047b82 */ /* 0x000ea20000000a00 */
[----:B------:R-:W-:-:S02]  /*05c0*/  VOTEU.ANY UR4, UPT, PT ;  /* 0x0000000000047886 */ /* 0x000fc400038e0100 */
[----:B------:R-:W-:Y:S01]  /*05d0*/  UFLO.U32 UR4, UR4 ;  /* 0x00000004000472bd */ /* 0x000fe200080e0000 */
[----:B-1----:R-:W-:-:S05]  /*05e0*/  MOV R3, UR10 ;  /* 0x0000000a00037c02 */ /* 0x002fca0008000f00 */
[----:B0-----:R-:W-:-:S13]  /*05f0*/  ISETP.EQ.U32.AND P0, PT, R0, UR4, PT ;  /* 0x0000000400007c0c */ /* 0x001fda000bf02070 */
[----:B--2---:R-:W-:Y:S01]  /*0600*/  @P0 REDG.E.ADD.STRONG.GPU desc[UR6][R4.64], R3 ;  /* 0x000000030400098e */ /* 0x004fe2000c12e106 */
[----:B------:R-:W-:Y:S05]  /*0610*/  EXIT ;  /* 0x000000000000794d */ /* 0x000fea0003800000 */
.L_x_6:
[----:B------:R-:W-:-:S00]  /*0620*/  BRA `(.L_x_6) ;  /* 0xfffffffc00fc7947 */ /* 0x000fc0000383ffff */
[----:B------:R-:W-:-:S00]  /*0630*/  NOP ;  /* 0x0000000000007918 */ /* 0x000fc00000000000 */
        /* <DEDUP_REMOVED lines=12> */
.L_x_7:


//--------------------- .nv.shared.reserved.0     --------------------------
	.section	.nv.shared.reserved.0,"aw",@nobits
	.weak		__nv_reservedSMEM_offset_0_alias
	.size		__nv_reservedSMEM_offset_0_alias, 0, 64
	.other		__nv_reservedSMEM_offset_0_alias,@"STO_CUDA_RESERVED_SHARED STV_DEFAULT"
__nv_reservedSMEM_offset_0_alias:
	.zero		0
	.zero		64


//--------------------- .nv.constant0._Z18count_equal_kernelPKiPiii --------------------------
	.section	.nv.constant0._Z18count_equal_kernelPKiPiii,"a",@progbits
	.sectionflags	@""
	.align	4
.nv.constant0._Z18count_equal_kernelPKiPiii:
	.zero		920


//--------------------- SYMBOLS --------------------------

	.type		.nv.reservedSmem.offset0,@object
	.size		.nv.reservedSmem.offset0,0x4
